//
// Generated by NVIDIA NVVM Compiler
//
// Compiler Build ID: CL-36424714
// Cuda compilation tools, release 13.0, V13.0.88
// Based on NVVM 20.0.0
//

.version 9.0
.target sm_100
.address_size 64

	// .globl	_Z17add_matrix_kernelPKdS0_Pdidd
// _ZZ13matmul_kernelPKdS0_PdiE2As has been demoted
// _ZZ13matmul_kernelPKdS0_PdiE2Bs has been demoted

.visible .entry _Z17add_matrix_kernelPKdS0_Pdidd(
	.param .u64 .ptr .align 1 _Z17add_matrix_kernelPKdS0_Pdidd_param_0,
	.param .u64 .ptr .align 1 _Z17add_matrix_kernelPKdS0_Pdidd_param_1,
	.param .u64 .ptr .align 1 _Z17add_matrix_kernelPKdS0_Pdidd_param_2,
	.param .u32 _Z17add_matrix_kernelPKdS0_Pdidd_param_3,
	.param .f64 _Z17add_matrix_kernelPKdS0_Pdidd_param_4,
	.param .f64 _Z17add_matrix_kernelPKdS0_Pdidd_param_5
)
{
	.reg .pred 	%p<2>;
	.reg .b32 	%r<5>;
	.reg .b64 	%rd<15>;
	.reg .b64 	%fd<7>;

	ld.param.u64 	%rd2, [_Z17add_matrix_kernelPKdS0_Pdidd_param_0];
	ld.param.u64 	%rd3, [_Z17add_matrix_kernelPKdS0_Pdidd_param_1];
	ld.param.u64 	%rd4, [_Z17add_matrix_kernelPKdS0_Pdidd_param_2];
	ld.param.u32 	%r1, [_Z17add_matrix_kernelPKdS0_Pdidd_param_3];
	ld.param.f64 	%fd1, [_Z17add_matrix_kernelPKdS0_Pdidd_param_4];
	ld.param.f64 	%fd2, [_Z17add_matrix_kernelPKdS0_Pdidd_param_5];
	mov.u32 	%r2, %ctaid.x;
	mov.u32 	%r3, %ntid.x;
	mul.wide.u32 	%rd5, %r2, %r3;
	mov.u32 	%r4, %tid.x;
	cvt.u64.u32 	%rd6, %r4;
	add.s64 	%rd1, %rd5, %rd6;
	mul.wide.s32 	%rd7, %r1, %r1;
	setp.ge.u64 	%p1, %rd1, %rd7;
	@%p1 bra 	$L__BB0_2;
	cvta.to.global.u64 	%rd8, %rd2;
	cvta.to.global.u64 	%rd9, %rd3;
	cvta.to.global.u64 	%rd10, %rd4;
	shl.b64 	%rd11, %rd1, 3;
	add.s64 	%rd12, %rd8, %rd11;
	ld.global.f64 	%fd3, [%rd12];
	add.s64 	%rd13, %rd9, %rd11;
	ld.global.f64 	%fd4, [%rd13];
	mul.f64 	%fd5, %fd2, %fd4;
	fma.rn.f64 	%fd6, %fd1, %fd3, %fd5;
	add.s64 	%rd14, %rd10, %rd11;
	st.global.f64 	[%rd14], %fd6;
$L__BB0_2:
	ret;

}
	// .globl	_Z13matmul_kernelPKdS0_Pdi
.visible .entry _Z13matmul_kernelPKdS0_Pdi(
	.param .u64 .ptr .align 1 _Z13matmul_kernelPKdS0_Pdi_param_0,
	.param .u64 .ptr .align 1 _Z13matmul_kernelPKdS0_Pdi_param_1,
	.param .u64 .ptr .align 1 _Z13matmul_kernelPKdS0_Pdi_param_2,
	.param .u32 _Z13matmul_kernelPKdS0_Pdi_param_3
)
{
	.reg .pred 	%p<10>;
	.reg .b32 	%r<42>;
	.reg .b64 	%rd<13>;
	.reg .b64 	%fd<111>;
	// demoted variable
	.shared .align 8 .b8 _ZZ13matmul_kernelPKdS0_PdiE2As[8192];
	// demoted variable
	.shared .align 8 .b8 _ZZ13matmul_kernelPKdS0_PdiE2Bs[8192];
	ld.param.u64 	%rd3, [_Z13matmul_kernelPKdS0_Pdi_param_0];
	ld.param.u64 	%rd4, [_Z13matmul_kernelPKdS0_Pdi_param_1];
	ld.param.u64 	%rd5, [_Z13matmul_kernelPKdS0_Pdi_param_2];
	ld.param.u32 	%r24, [_Z13matmul_kernelPKdS0_Pdi_param_3];
	mov.u32 	%r25, %ctaid.x;
	mov.u32 	%r26, %ctaid.y;
	mov.u32 	%r37, %tid.x;
	mov.u32 	%r39, %tid.y;
	shl.b32 	%r27, %r26, 5;
	add.s32 	%r3, %r27, %r39;
	shl.b32 	%r4, %r25, 5;
	add.s32 	%r5, %r4, %r37;
	setp.lt.s32 	%p1, %r24, 1;
	mov.f64 	%fd110, 0d0000000000000000;
	@%p1 bra 	$L__BB1_7;
	add.s32 	%r28, %r24, 31;
	shr.u32 	%r29, %r28, 5;
	shl.b32 	%r30, %r39, 8;
	mov.u32 	%r31, _ZZ13matmul_kernelPKdS0_PdiE2As;
	add.s32 	%r6, %r31, %r30;
	shl.b32 	%r32, %r37, 3;
	add.s32 	%r7, %r6, %r32;
	mov.u32 	%r33, _ZZ13matmul_kernelPKdS0_PdiE2Bs;
	add.s32 	%r9, %r33, %r32;
	add.s32 	%r8, %r9, %r30;
	neg.s32 	%r41, %r29;
	mad.lo.s32 	%r34, %r39, %r24, %r37;
	add.s32 	%r40, %r34, %r4;
	shl.b32 	%r12, %r24, 5;
	mad.lo.s32 	%r38, %r24, %r3, %r37;
	cvta.to.global.u64 	%rd1, %rd3;
	cvta.to.global.u64 	%rd2, %rd4;
	mov.f64 	%fd110, 0d0000000000000000;
$L__BB1_2:
	setp.ge.u32 	%p2, %r3, %r24;
	setp.ge.s32 	%p3, %r37, %r24;
	mov.f64 	%fd108, 0d0000000000000000;
	or.pred  	%p4, %p2, %p3;
	@%p4 bra 	$L__BB1_4;
	mul.wide.u32 	%rd6, %r38, 8;
	add.s64 	%rd7, %rd1, %rd6;
	ld.global.f64 	%fd108, [%rd7];
$L__BB1_4:
	setp.ge.u32 	%p5, %r5, %r24;
	st.shared.f64 	[%r7], %fd108;
	setp.ge.s32 	%p6, %r39, %r24;
	mov.f64 	%fd109, 0d0000000000000000;
	or.pred  	%p7, %p6, %p5;
	@%p7 bra 	$L__BB1_6;
	mul.wide.u32 	%rd8, %r40, 8;
	add.s64 	%rd9, %rd2, %rd8;
	ld.global.f64 	%fd109, [%rd9];
$L__BB1_6:
	st.shared.f64 	[%r8], %fd109;
	bar.sync 	0;
	ld.shared.f64 	%fd12, [%r6];
	ld.shared.f64 	%fd13, [%r9];
	fma.rn.f64 	%fd14, %fd12, %fd13, %fd110;
	ld.shared.f64 	%fd15, [%r6+8];
	ld.shared.f64 	%fd16, [%r9+256];
	fma.rn.f64 	%fd17, %fd15, %fd16, %fd14;
	ld.shared.f64 	%fd18, [%r6+16];
	ld.shared.f64 	%fd19, [%r9+512];
	fma.rn.f64 	%fd20, %fd18, %fd19, %fd17;
	ld.shared.f64 	%fd21, [%r6+24];
	ld.shared.f64 	%fd22, [%r9+768];
	fma.rn.f64 	%fd23, %fd21, %fd22, %fd20;
	ld.shared.f64 	%fd24, [%r6+32];
	ld.shared.f64 	%fd25, [%r9+1024];
	fma.rn.f64 	%fd26, %fd24, %fd25, %fd23;
	ld.shared.f64 	%fd27, [%r6+40];
	ld.shared.f64 	%fd28, [%r9+1280];
	fma.rn.f64 	%fd29, %fd27, %fd28, %fd26;
	ld.shared.f64 	%fd30, [%r6+48];
	ld.shared.f64 	%fd31, [%r9+1536];
	fma.rn.f64 	%fd32, %fd30, %fd31, %fd29;
	ld.shared.f64 	%fd33, [%r6+56];
	ld.shared.f64 	%fd34, [%r9+1792];
	fma.rn.f64 	%fd35, %fd33, %fd34, %fd32;
	ld.shared.f64 	%fd36, [%r6+64];
	ld.shared.f64 	%fd37, [%r9+2048];
	fma.rn.f64 	%fd38, %fd36, %fd37, %fd35;
	ld.shared.f64 	%fd39, [%r6+72];
	ld.shared.f64 	%fd40, [%r9+2304];
	fma.rn.f64 	%fd41, %fd39, %fd40, %fd38;
	ld.shared.f64 	%fd42, [%r6+80];
	ld.shared.f64 	%fd43, [%r9+2560];
	fma.rn.f64 	%fd44, %fd42, %fd43, %fd41;
	ld.shared.f64 	%fd45, [%r6+88];
	ld.shared.f64 	%fd46, [%r9+2816];
	fma.rn.f64 	%fd47, %fd45, %fd46, %fd44;
	ld.shared.f64 	%fd48, [%r6+96];
	ld.shared.f64 	%fd49, [%r9+3072];
	fma.rn.f64 	%fd50, %fd48, %fd49, %fd47;
	ld.shared.f64 	%fd51, [%r6+104];
	ld.shared.f64 	%fd52, [%r9+3328];
	fma.rn.f64 	%fd53, %fd51, %fd52, %fd50;
	ld.shared.f64 	%fd54, [%r6+112];
	ld.shared.f64 	%fd55, [%r9+3584];
	fma.rn.f64 	%fd56, %fd54, %fd55, %fd53;
	ld.shared.f64 	%fd57, [%r6+120];
	ld.shared.f64 	%fd58, [%r9+3840];
	fma.rn.f64 	%fd59, %fd57, %fd58, %fd56;
	ld.shared.f64 	%fd60, [%r6+128];
	ld.shared.f64 	%fd61, [%r9+4096];
	fma.rn.f64 	%fd62, %fd60, %fd61, %fd59;
	ld.shared.f64 	%fd63, [%r6+136];
	ld.shared.f64 	%fd64, [%r9+4352];
	fma.rn.f64 	%fd65, %fd63, %fd64, %fd62;
	ld.shared.f64 	%fd66, [%r6+144];
	ld.shared.f64 	%fd67, [%r9+4608];
	fma.rn.f64 	%fd68, %fd66, %fd67, %fd65;
	ld.shared.f64 	%fd69, [%r6+152];
	ld.shared.f64 	%fd70, [%r9+4864];
	fma.rn.f64 	%fd71, %fd69, %fd70, %fd68;
	ld.shared.f64 	%fd72, [%r6+160];
	ld.shared.f64 	%fd73, [%r9+5120];
	fma.rn.f64 	%fd74, %fd72, %fd73, %fd71;
	ld.shared.f64 	%fd75, [%r6+168];
	ld.shared.f64 	%fd76, [%r9+5376];
	fma.rn.f64 	%fd77, %fd75, %fd76, %fd74;
	ld.shared.f64 	%fd78, [%r6+176];
	ld.shared.f64 	%fd79, [%r9+5632];
	fma.rn.f64 	%fd80, %fd78, %fd79, %fd77;
	ld.shared.f64 	%fd81, [%r6+184];
	ld.shared.f64 	%fd82, [%r9+5888];
	fma.rn.f64 	%fd83, %fd81, %fd82, %fd80;
	ld.shared.f64 	%fd84, [%r6+192];
	ld.shared.f64 	%fd85, [%r9+6144];
	fma.rn.f64 	%fd86, %fd84, %fd85, %fd83;
	ld.shared.f64 	%fd87, [%r6+200];
	ld.shared.f64 	%fd88, [%r9+6400];
	fma.rn.f64 	%fd89, %fd87, %fd88, %fd86;
	ld.shared.f64 	%fd90, [%r6+208];
	ld.shared.f64 	%fd91, [%r9+6656];
	fma.rn.f64 	%fd92, %fd90, %fd91, %fd89;
	ld.shared.f64 	%fd93, [%r6+216];
	ld.shared.f64 	%fd94, [%r9+6912];
	fma.rn.f64 	%fd95, %fd93, %fd94, %fd92;
	ld.shared.f64 	%fd96, [%r6+224];
	ld.shared.f64 	%fd97, [%r9+7168];
	fma.rn.f64 	%fd98, %fd96, %fd97, %fd95;
	ld.shared.f64 	%fd99, [%r6+232];
	ld.shared.f64 	%fd100, [%r9+7424];
	fma.rn.f64 	%fd101, %fd99, %fd100, %fd98;
	ld.shared.f64 	%fd102, [%r6+240];
	ld.shared.f64 	%fd103, [%r9+7680];
	fma.rn.f64 	%fd104, %fd102, %fd103, %fd101;
	ld.shared.f64 	%fd105, [%r6+248];
	ld.shared.f64 	%fd106, [%r9+7936];
	fma.rn.f64 	%fd110, %fd105, %fd106, %fd104;
	bar.sync 	0;
	add.s32 	%r41, %r41, 1;
	setp.ne.s32 	%p8, %r41, 0;
	add.s32 	%r40, %r40, %r12;
	add.s32 	%r39, %r39, 32;
	add.s32 	%r38, %r38, 32;
	add.s32 	%r37, %r37, 32;
	@%p8 bra 	$L__BB1_2;
$L__BB1_7:
	max.s32 	%r35, %r3, %r5;
	setp.ge.s32 	%p9, %r35, %r24;
	@%p9 bra 	$L__BB1_9;
	mad.lo.s32 	%r36, %r24, %r3, %r5;
	cvta.to.global.u64 	%rd10, %rd5;
	mul.wide.u32 	%rd11, %r36, 8;
	add.s64 	%rd12, %rd10, %rd11;
	st.global.f64 	[%rd12], %fd110;
$L__BB1_9:
	ret;

}


// ===== COMPILED SASS (sm_100) =====

	.target	sm_100

	.elftype	@"ET_EXEC"


//--------------------- .note.nv.tkinfo           --------------------------
	.section	.note.nv.tkinfo,"",@"SHT_NOTE"
	.sectionflags	@"SHF_NOTE_NV_TKINFO"
	.tkinfo
        /*0018*/ 	.word	0x00000002
        /*0030*/ 	.string	""
        /*0030*/ 	.string	"ptxas"
        /*0030*/ 	.string	"Cuda compilation tools, release 13.0, V13.0.88"
        /*0030*/ 	.string	"Build cuda_13.0.r13.0/compiler.36424714_0"
        /*0030*/ 	.string	"-arch sm_100 -m 64 "



//--------------------- .note.nv.cuinfo           --------------------------
	.section	.note.nv.cuinfo,"",@"SHT_NOTE"
	.sectionflags	@"SHF_NOTE_NV_CUINFO"
        /*0018*/ 	.short	0x0002
        /*001a*/ 	.short	0x0064
        /*001c*/ 	.short	0x0082
	.zero		2


//--------------------- .nv.info                  --------------------------
	.section	.nv.info,"",@"SHT_CUDA_INFO"
	.align	4


	//----- nvinfo : EIATTR_REGCOUNT
	.align		4
        /*0000*/ 	.byte	0x04, 0x2f
        /*0002*/ 	.short	(.L_1 - .L_0)
	.align		4
.L_0:
        /*0004*/ 	.word	index@(_Z17add_matrix_kernelPKdS0_Pdidd)
        /*0008*/ 	.word	0x0000000e


	//----- nvinfo : EIATTR_FRAME_SIZE
	.align		4
.L_1:
        /*000c*/ 	.byte	0x04, 0x11
        /*000e*/ 	.short	(.L_3 - .L_2)
	.align		4
.L_2:
        /*0010*/ 	.word	index@(_Z17add_matrix_kernelPKdS0_Pdidd)
        /*0014*/ 	.word	0x00000000


	//----- nvinfo : EIATTR_REGCOUNT
	.align		4
.L_3:
        /*0018*/ 	.byte	0x04, 0x2f
        /*001a*/ 	.short	(.L_5 - .L_4)
	.align		4
.L_4:
        /*001c*/ 	.word	index@(_Z13matmul_kernelPKdS0_Pdi)
        /*0020*/ 	.word	0x00000020


	//----- nvinfo : EIATTR_FRAME_SIZE
	.align		4
.L_5:
        /*0024*/ 	.byte	0x04, 0x11
        /*0026*/ 	.short	(.L_7 - .L_6)
	.align		4
.L_6:
        /*0028*/ 	.word	index@(_Z13matmul_kernelPKdS0_Pdi)
        /*002c*/ 	.word	0x00000000


	//----- nvinfo : EIATTR_MIN_STACK_SIZE
	.align		4
.L_7:
        /*0030*/ 	.byte	0x04, 0x12
        /*0032*/ 	.short	(.L_9 - .L_8)
	.align		4
.L_8:
        /*0034*/ 	.word	index@(_Z13matmul_kernelPKdS0_Pdi)
        /*0038*/ 	.word	0x00000000


	//----- nvinfo : EIATTR_MIN_STACK_SIZE
	.align		4
.L_9:
        /*003c*/ 	.byte	0x04, 0x12
        /*003e*/ 	.short	(.L_11 - .L_10)
	.align		4
.L_10:
        /*0040*/ 	.word	index@(_Z17add_matrix_kernelPKdS0_Pdidd)
        /*0044*/ 	.word	0x00000000
.L_11:


//--------------------- .nv.compat                --------------------------
	.section	.nv.compat,"",@"SHT_CUDA_COMPAT_INFO"
	.align	4
        /*0000*/ 	.byte	0x02, 0x09, 0x00, 0x00, 0x02, 0x02, 0x01, 0x00, 0x02, 0x05, 0x05, 0x00, 0x03, 0x07, 0x01, 0x01
        /*0010*/ 	.byte	0x02, 0x03, 0x00, 0x00, 0x02, 0x06, 0x01, 0x00, 0x04, 0x0b, 0x08, 0x00, 0x01, 0x00, 0x00, 0x00
        /*0020*/ 	.byte	0x00, 0x00, 0x00, 0x00


//--------------------- .nv.info._Z13matmul_kernelPKdS0_Pdi --------------------------
	.section	.nv.info._Z13matmul_kernelPKdS0_Pdi,"",@"SHT_CUDA_INFO"
	.sectionflags	@""
	.align	4


	//----- nvinfo : EIATTR_CUDA_API_VERSION
	.align		4
        /*0000*/ 	.byte	0x04, 0x37
        /*0002*/ 	.short	(.L_13 - .L_12)
.L_12:
        /*0004*/ 	.word	0x00000082


	//----- nvinfo : EIATTR_KPARAM_INFO
	.align		4
.L_13:
        /*0008*/ 	.byte	0x04, 0x17
        /*000a*/ 	.short	(.L_15 - .L_14)
.L_14:
        /*000c*/ 	.word	0x00000000
        /*0010*/ 	.short	0x0003
        /*0012*/ 	.short	0x0018
        /*0014*/ 	.byte	0x00, 0xf0, 0x11, 0x00


	//----- nvinfo : EIATTR_KPARAM_INFO
	.align		4
.L_15:
        /*0018*/ 	.byte	0x04, 0x17
        /*001a*/ 	.short	(.L_17 - .L_16)
.L_16:
        /*001c*/ 	.word	0x00000000
        /*0020*/ 	.short	0x0002
        /*0022*/ 	.short	0x0010
        /*0024*/ 	.byte	0x00, 0xf5, 0x21, 0x00


	//----- nvinfo : EIATTR_KPARAM_INFO
	.align		4
.L_17:
        /*0028*/ 	.byte	0x04, 0x17
        /*002a*/ 	.short	(.L_19 - .L_18)
.L_18:
        /*002c*/ 	.word	0x00000000
        /*0030*/ 	.short	0x0001
        /*0032*/ 	.short	0x0008
        /*0034*/ 	.byte	0x00, 0xf5, 0x21, 0x00


	//----- nvinfo : EIATTR_KPARAM_INFO
	.align		4
.L_19:
        /*0038*/ 	.byte	0x04, 0x17
        /*003a*/ 	.short	(.L_21 - .L_20)
.L_20:
        /*003c*/ 	.word	0x00000000
        /*0040*/ 	.short	0x0000
        /*0042*/ 	.short	0x0000
        /*0044*/ 	.byte	0x00, 0xf5, 0x21, 0x00


	//----- nvinfo : EIATTR_SPARSE_MMA_MASK
	.align		4
.L_21:
        /*0048*/ 	.byte	0x03, 0x50
        /*004a*/ 	.short	0x0000


	//----- nvinfo : EIATTR_MAXREG_COUNT
	.align		4
        /*004c*/ 	.byte	0x03, 0x1b
        /*004e*/ 	.short	0x00ff


	//----- nvinfo : EIATTR_NUM_BARRIERS
	.align		4
        /*0050*/ 	.byte	0x02, 0x4c
        /*0052*/ 	.byte	0x01
	.zero		1


	//----- nvinfo : EIATTR_MERCURY_ISA_VERSION
	.align		4
        /*0054*/ 	.byte	0x03, 0x5f
        /*0056*/ 	.short	0x0101


	//----- nvinfo : EIATTR_VRC_CTA_INIT_COUNT
	.align		4
        /*0058*/ 	.byte	0x02, 0x4a
	.zero		1
	.zero		1


	//----- nvinfo : EIATTR_EXIT_INSTR_OFFSETS
	.align		4
        /*005c*/ 	.byte	0x04, 0x1c
        /*005e*/ 	.short	(.L_23 - .L_22)


	//   ....[0]....
.L_22:
        /*0060*/ 	.word	0x00000880


	//   ....[1]....
        /*0064*/ 	.word	0x000008d0


	//----- nvinfo : EIATTR_CBANK_PARAM_SIZE
	.align		4
.L_23:
        /*0068*/ 	.byte	0x03, 0x19
        /*006a*/ 	.short	0x001c


	//----- nvinfo : EIATTR_PARAM_CBANK
	.align		4
        /*006c*/ 	.byte	0x04, 0x0a
        /*006e*/ 	.short	(.L_25 - .L_24)
	.align		4
.L_24:
        /*0070*/ 	.word	index@(.nv.constant0._Z13matmul_kernelPKdS0_Pdi)
        /*0074*/ 	.short	0x0380
        /*0076*/ 	.short	0x001c


	//----- nvinfo : EIATTR_SW_WAR
	.align		4
.L_25:
        /*0078*/ 	.byte	0x04, 0x36
        /*007a*/ 	.short	(.L_27 - .L_26)
.L_26:
        /*007c*/ 	.word	0x00000008
.L_27:


//--------------------- .nv.info._Z17add_matrix_kernelPKdS0_Pdidd --------------------------
	.section	.nv.info._Z17add_matrix_kernelPKdS0_Pdidd,"",@"SHT_CUDA_INFO"
	.sectionflags	@""
	.align	4


	//----- nvinfo : EIATTR_CUDA_API_VERSION
	.align		4
        /*0000*/ 	.byte	0x04, 0x37
        /*0002*/ 	.short	(.L_29 - .L_28)
.L_28:
        /*0004*/ 	.word	0x00000082


	//----- nvinfo : EIATTR_KPARAM_INFO
	.align		4
.L_29:
        /*0008*/ 	.byte	0x04, 0x17
        /*000a*/ 	.short	(.L_31 - .L_30)
.L_30:
        /*000c*/ 	.word	0x00000000
        /*0010*/ 	.short	0x0005
        /*0012*/ 	.short	0x0028
        /*0014*/ 	.byte	0x00, 0xf0, 0x21, 0x00


	//----- nvinfo : EIATTR_KPARAM_INFO
	.align		4
.L_31:
        /*0018*/ 	.byte	0x04, 0x17
        /*001a*/ 	.short	(.L_33 - .L_32)
.L_32:
        /*001c*/ 	.word	0x00000000
        /*0020*/ 	.short	0x0004
        /*0022*/ 	.short	0x0020
        /*0024*/ 	.byte	0x00, 0xf0, 0x21, 0x00


	//----- nvinfo : EIATTR_KPARAM_INFO
	.align		4
.L_33:
        /*0028*/ 	.byte	0x04, 0x17
        /*002a*/ 	.short	(.L_35 - .L_34)
.L_34:
        /*002c*/ 	.word	0x00000000
        /*0030*/ 	.short	0x0003
        /*0032*/ 	.short	0x0018
        /*0034*/ 	.byte	0x00, 0xf0, 0x11, 0x00


	//----- nvinfo : EIATTR_KPARAM_INFO
	.align		4
.L_35:
        /*0038*/ 	.byte	0x04, 0x17
        /*003a*/ 	.short	(.L_37 - .L_36)
.L_36:
        /*003c*/ 	.word	0x00000000
        /*0040*/ 	.short	0x0002
        /*0042*/ 	.short	0x0010
        /*0044*/ 	.byte	0x00, 0xf5, 0x21, 0x00


	//----- nvinfo : EIATTR_KPARAM_INFO
	.align		4
.L_37:
        /*0048*/ 	.byte	0x04, 0x17
        /*004a*/ 	.short	(.L_39 - .L_38)
.L_38:
        /*004c*/ 	.word	0x00000000
        /*0050*/ 	.short	0x0001
        /*0052*/ 	.short	0x0008
        /*0054*/ 	.byte	0x00, 0xf5, 0x21, 0x00


	//----- nvinfo : EIATTR_KPARAM_INFO
	.align		4
.L_39:
        /*0058*/ 	.byte	0x04, 0x17
        /*005a*/ 	.short	(.L_41 - .L_40)
.L_40:
        /*005c*/ 	.word	0x00000000
        /*0060*/ 	.short	0x0000
        /*0062*/ 	.short	0x0000
        /*0064*/ 	.byte	0x00, 0xf5, 0x21, 0x00


	//----- nvinfo : EIATTR_SPARSE_MMA_MASK
	.align		4
.L_41:
        /*0068*/ 	.byte	0x03, 0x50
        /*006a*/ 	.short	0x0000


	//----- nvinfo : EIATTR_MAXREG_COUNT
	.align		4
        /*006c*/ 	.byte	0x03, 0x1b
        /*006e*/ 	.short	0x00ff


	//----- nvinfo : EIATTR_MERCURY_ISA_VERSION
	.align		4
        /*0070*/ 	.byte	0x03, 0x5f
        /*0072*/ 	.short	0x0101


	//----- nvinfo : EIATTR_VRC_CTA_INIT_COUNT
	.align		4
        /*0074*/ 	.byte	0x02, 0x4a
	.zero		1
	.zero		1


	//----- nvinfo : EIATTR_EXIT_INSTR_OFFSETS
	.align		4
        /*0078*/ 	.byte	0x04, 0x1c
        /*007a*/ 	.short	(.L_43 - .L_42)


	//   ....[0]....
.L_42:
        /*007c*/ 	.word	0x000000a0


	//   ....[1]....
        /*0080*/ 	.word	0x000001c0


	//----- nvinfo : EIATTR_CBANK_PARAM_SIZE
	.align		4
.L_43:
        /*0084*/ 	.byte	0x03, 0x19
        /*0086*/ 	.short	0x0030


	//----- nvinfo : EIATTR_PARAM_CBANK
	.align		4
        /*0088*/ 	.byte	0x04, 0x0a
        /*008a*/ 	.short	(.L_45 - .L_44)
	.align		4
.L_44:
        /*008c*/ 	.word	index@(.nv.constant0._Z17add_matrix_kernelPKdS0_Pdidd)
        /*0090*/ 	.short	0x0380
        /*0092*/ 	.short	0x0030


	//----- nvinfo : EIATTR_SW_WAR
	.align		4
.L_45:
        /*0094*/ 	.byte	0x04, 0x36
        /*0096*/ 	.short	(.L_47 - .L_46)
.L_46:
        /*0098*/ 	.word	0x00000008
.L_47:


//--------------------- .nv.callgraph             --------------------------
	.section	.nv.callgraph,"",@"SHT_CUDA_CALLGRAPH"
	.align	4
	.sectionentsize	8
	.align		4
        /*0000*/ 	.word	0x00000000
	.align		4
        /*0004*/ 	.word	0xffffffff
	.align		4
        /*0008*/ 	.word	0x00000000
	.align		4
        /*000c*/ 	.word	0xfffffffe
	.align		4
        /*0010*/ 	.word	0x00000000
	.align		4
        /*0014*/ 	.word	0xfffffffd
	.align		4
        /*0018*/ 	.word	0x00000000
	.align		4
        /*001c*/ 	.word	0xfffffffc


//--------------------- .text._Z13matmul_kernelPKdS0_Pdi --------------------------
	.section	.text._Z13matmul_kernelPKdS0_Pdi,"ax",@progbits
	.align	128
        .global         _Z13matmul_kernelPKdS0_Pdi
        .type           _Z13matmul_kernelPKdS0_Pdi,@function
        .size           _Z13matmul_kernelPKdS0_Pdi,(.L_x_4 - _Z13matmul_kernelPKdS0_Pdi)
        .other          _Z13matmul_kernelPKdS0_Pdi,@"STO_CUDA_ENTRY STV_DEFAULT"
_Z13matmul_kernelPKdS0_Pdi:
.text._Z13matmul_kernelPKdS0_Pdi:
[----:B------:R-:W-:Y:S01]  /*0000*/  LDC R1, c[0x0][0x37c] ;  /* 0x0000df00ff017b82 */ /* 0x000fe20000000800 */
[----:B------:R-:W0:Y:S01]  /*0010*/  LDCU UR4, c[0x0][0x398] ;  /* 0x00007300ff0477ac */ /* 0x000e220008000800 */
[----:B------:R-:W1:Y:S01]  /*0020*/  S2R R18, SR_CTAID.Y ;  /* 0x0000000000127919 */ /* 0x000e620000002600 */
[----:B------:R-:W-:Y:S01]  /*0030*/  CS2R R10, SRZ ;  /* 0x00000000000a7805 */ /* 0x000fe2000001ff00 */
[----:B------:R-:W2:Y:S01]  /*0040*/  LDCU.64 UR8, c[0x0][0x358] ;  /* 0x00006b00ff0877ac */ /* 0x000ea20008000a00 */
[----:B------:R-:W1:Y:S01]  /*0050*/  S2R R19, SR_TID.Y ;  /* 0x0000000000137919 */ /* 0x000e620000002200 */
[----:B------:R-:W3:Y:S01]  /*0060*/  S2R R4, SR_CTAID.X ;  /* 0x0000000000047919 */ /* 0x000ee20000002500 */
[----:B------:R-:W3:Y:S01]  /*0070*/  S2R R21, SR_TID.X ;  /* 0x0000000000157919 */ /* 0x000ee20000002100 */
[----:B0-----:R-:W-:-:S05]  /*0080*/  IMAD.U32 R6, RZ, RZ, UR4 ;  /* 0x00000004ff067e24 */ /* 0x001fca000f8e00ff */
[----:B------:R-:W-:Y:S01]  /*0090*/  ISETP.GE.AND P0, PT, R6, 0x1, PT ;  /* 0x000000010600780c */ /* 0x000fe20003f06270 */
[----:B-1----:R-:W-:Y:S02]  /*00a0*/  IMAD R18, R18, 0x20, R19 ;  /* 0x0000002012127824 */ /* 0x002fe400078e0213 */
[----:B---3--:R-:W-:-:S10]  /*00b0*/  IMAD R23, R4, 0x20, R21 ;  /* 0x0000002004177824 */ /* 0x008fd400078e0215 */
[----:B--2---:R-:W-:Y:S05]  /*00c0*/  @!P0 BRA `(.L_x_0) ;  /* 0x0000000400e48947 */ /* 0x004fea0003800000 */
[----:B------:R-:W0:Y:S01]  /*00d0*/  S2UR UR6, SR_CgaCtaId ;  /* 0x00000000000679c3 */ /* 0x000e220000008800 */
[----:B------:R-:W-:Y:S01]  /*00e0*/  UMOV UR4, 0x400 ;  /* 0x0000040000047882 */ /* 0x000fe20000000000 */
[----:B------:R-:W-:Y:S01]  /*00f0*/  IADD3 R2, PT, PT, R6, 0x1f, RZ ;  /* 0x0000001f06027810 */ /* 0x000fe20007ffe0ff */
[----:B------:R-:W-:Y:S01]  /*0100*/  UIADD3 UR5, UPT, UPT, UR4, 0x2000, URZ ;  /* 0x0000200004057890 */ /* 0x000fe2000fffe0ff */
[-CC-:B------:R-:W-:Y:S01]  /*0110*/  IMAD R17, R19, R6.reuse, R21.reuse ;  /* 0x0000000613117224 */ /* 0x180fe200078e0215 */
[----:B------:R-:W-:Y:S02]  /*0120*/  CS2R R10, SRZ ;  /* 0x00000000000a7805 */ /* 0x000fe4000001ff00 */
[----:B------:R-:W-:Y:S01]  /*0130*/  SHF.R.U32.HI R2, RZ, 0x5, R2 ;  /* 0x00000005ff027819 */ /* 0x000fe20000011602 */
[----:B------:R-:W-:Y:S01]  /*0140*/  IMAD R7, R18, R6, R21 ;  /* 0x0000000612077224 */ /* 0x000fe200078e0215 */
[----:B------:R-:W1:Y:S01]  /*0150*/  LDC R0, c[0x0][0x398] ;  /* 0x0000e600ff007b82 */ /* 0x000e620000000800 */
[----:B------:R-:W-:-:S02]  /*0160*/  IMAD R17, R4, 0x20, R17 ;  /* 0x0000002004117824 */ /* 0x000fc400078e0211 */
[----:B------:R-:W-:Y:S01]  /*0170*/  IMAD.MOV R16, RZ, RZ, -R2 ;  /* 0x000000ffff107224 */ /* 0x000fe200078e0a02 */
[----:B0-----:R-:W-:Y:S02]  /*0180*/  ULEA UR5, UR6, UR5, 0x18 ;  /* 0x0000000506057291 */ /* 0x001fe4000f8ec0ff */
[----:B------:R-:W-:-:S04]  /*0190*/  ULEA UR4, UR6, UR4, 0x18 ;  /* 0x0000000406047291 */ /* 0x000fc8000f8ec0ff */
[----:B------:R-:W-:Y:S02]  /*01a0*/  LEA R3, R21, UR5, 0x3 ;  /* 0x0000000515037c11 */ /* 0x000fe4000f8e18ff */
[----:B------:R-:W-:-:S03]  /*01b0*/  LEA R5, R19, UR4, 0x8 ;  /* 0x0000000413057c11 */ /* 0x000fc6000f8e40ff */
[----:B------:R-:W-:Y:S01]  /*01c0*/  IMAD R2, R19, 0x100, R3 ;  /* 0x0000010013027824 */ /* 0x000fe200078e0203 */
[----:B------:R-:W-:-:S07]  /*01d0*/  LEA R4, R21, R5, 0x3 ;  /* 0x0000000515047211 */ /* 0x000fce00078e18ff */
.L_x_1:
[----:B-1----:R-:W-:Y:S01]  /*01e0*/  IMAD.MOV.U32 R6, RZ, RZ, R0 ;  /* 0x000000ffff067224 */ /* 0x002fe200078e0000 */
[----:B------:R-:W-:Y:S02]  /*01f0*/  CS2R R14, SRZ ;  /* 0x00000000000e7805 */ /* 0x000fe4000001ff00 */
[----:B------:R-:W-:Y:S02]  /*0200*/  CS2R R28, SRZ ;  /* 0x00000000001c7805 */ /* 0x000fe4000001ff00 */
[-C--:B------:R-:W-:Y:S02]  /*0210*/  ISETP.GE.AND P1, PT, R21, R6.reuse, PT ;  /* 0x000000061500720c */ /* 0x080fe40003f26270 */
[-C--:B------:R-:W-:Y:S02]  /*0220*/  ISETP.GE.U32.AND P0, PT, R23, R6.reuse, PT ;  /* 0x000000061700720c */ /* 0x080fe40003f06070 */
[-C--:B------:R-:W-:Y:S02]  /*0230*/  ISETP.GE.U32.OR P1, PT, R18, R6.reuse, P1 ;  /* 0x000000061200720c */ /* 0x080fe40000f26470 */
[----:B------:R-:W-:-:S11]  /*0240*/  ISETP.GE.OR P0, PT, R19, R6, P0 ;  /* 0x000000061300720c */ /* 0x000fd60000706670 */
[----:B------:R-:W0:Y:S08]  /*0250*/  @!P1 LDC.64 R12, c[0x0][0x380] ;  /* 0x0000e000ff0c9b82 */ /* 0x000e300000000a00 */
[----:B------:R-:W1:Y:S01]  /*0260*/  @!P0 LDC.64 R8, c[0x0][0x388] ;  /* 0x0000e200ff088b82 */ /* 0x000e620000000a00 */
[----:B0-----:R-:W-:-:S05]  /*0270*/  @!P1 IMAD.WIDE.U32 R24, R7, 0x8, R12 ;  /* 0x0000000807189825 */ /* 0x001fca00078e000c */
[----:B------:R-:W2:Y:S01]  /*0280*/  @!P1 LDG.E.64 R14, desc[UR8][R24.64] ;  /* 0x00000008180e9981 */ /* 0x000ea2000c1e1b00 */
[----:B-1----:R-:W-:-:S05]  /*0290*/  @!P0 IMAD.WIDE.U32 R8, R17, 0x8, R8 ;  /* 0x0000000811088825 */ /* 0x002fca00078e0008 */
[----:B------:R-:W3:Y:S04]  /*02a0*/  @!P0 LDG.E.64 R28, desc[UR8][R8.64] ;  /* 0x00000008081c8981 */ /* 0x000ee8000c1e1b00 */
[----:B--2---:R-:W-:Y:S04]  /*02b0*/  STS.64 [R4], R14 ;  /* 0x0000000e04007388 */ /* 0x004fe80000000a00 */
[----:B---3--:R-:W-:Y:S01]  /*02c0*/  STS.64 [R2], R28 ;  /* 0x0000001c02007388 */ /* 0x008fe20000000a00 */
[----:B------:R-:W-:Y:S06]  /*02d0*/  BAR.SYNC.DEFER_BLOCKING 0x0 ;  /* 0x0000000000007b1d */ /* 0x000fec0000010000 */
[----:B------:R-:W-:Y:S04]  /*02e0*/  LDS.64 R26, [R3] ;  /* 0x00000000031a7984 */ /* 0x000fe80000000a00 */
[----:B------:R-:W0:Y:S04]  /*02f0*/  LDS.128 R12, [R5] ;  /* 0x00000000050c7984 */ /* 0x000e280000000c00 */
[----:B------:R-:W1:Y:S01]  /*0300*/  LDS.64 R24, [R3+0x100] ;  /* 0x0001000003187984 */ /* 0x000e620000000a00 */
[----:B0-----:R-:W-:-:S03]  /*0310*/  DFMA R26, R12, R26, R10 ;  /* 0x0000001a0c1a722b */ /* 0x001fc6000000000a */
[----:B------:R-:W-:Y:S04]  /*0320*/  LDS.64 R12, [R3+0x200] ;  /* 0x00020000030c7984 */ /* 0x000fe80000000a00 */
[----:B------:R-:W0:Y:S01]  /*0330*/  LDS.128 R8, [R5+0x10] ;  /* 0x0000100005087984 */ /* 0x000e220000000c00 */
[----:B-1----:R-:W-:-:S03]  /*0340*/  DFMA R14, R24, R14, R26 ;  /* 0x0000000e180e722b */ /* 0x002fc6000000001a */
[----:B------:R-:W1:Y:S04]  /*0350*/  LDS.64 R24, [R3+0x300] ;  /* 0x0003000003187984 */ /* 0x000e680000000a00 */
[----:B------:R-:W-:Y:S01]  /*0360*/  LDS.64 R26, [R3+0x400] ;  /* 0x00040000031a7984 */ /* 0x000fe20000000a00 */
[----:B0-----:R-:W-:-:S03]  /*0370*/  DFMA R8, R8, R12, R14 ;  /* 0x0000000c0808722b */ /* 0x001fc6000000000e */
[----:B------:R-:W0:Y:S05]  /*0380*/  LDS.128 R12, [R5+0x20] ;  /* 0x00002000050c7984 */ /* 0x000e2a0000000c00 */
[----:B-1----:R-:W-:Y:S01]  /*0390*/  DFMA R8, R24, R10, R8 ;  /* 0x0000000a1808722b */ /* 0x002fe20000000008 */
[----:B------:R-:W1:Y:S07]  /*03a0*/  LDS.64 R24, [R3+0x500] ;  /* 0x0005000003187984 */ /* 0x000e6e0000000a00 */
[----:B0-----:R-:W-:Y:S01]  /*03b0*/  DFMA R26, R12, R26, R8 ;  /* 0x0000001a0c1a722b */ /* 0x001fe20000000008 */
[----:B------:R-:W-:Y:S04]  /*03c0*/  LDS.64 R12, [R3+0x600] ;  /* 0x00060000030c7984 */ /* 0x000fe80000000a00 */
[----:B------:R-:W0:Y:S03]  /*03d0*/  LDS.128 R8, [R5+0x30] ;  /* 0x0000300005087984 */ /* 0x000e260000000c00 */
[----:B-1----:R-:W-:Y:S01]  /*03e0*/  DFMA R14, R24, R14, R26 ;  /* 0x0000000e180e722b */ /* 0x002fe2000000001a */
[----:B------:R-:W1:Y:S04]  /*03f0*/  LDS.64 R24, [R3+0x700] ;  /* 0x0007000003187984 */ /* 0x000e680000000a00 */
[----:B------:R-:W-:Y:S03]  /*0400*/  LDS.64 R26, [R3+0x800] ;  /* 0x00080000031a7984 */ /* 0x000fe60000000a00 */
[----:B0-----:R-:W-:-:S02]  /*0410*/  DFMA R8, R8, R12, R14 ;  /* 0x0000000c0808722b */ /* 0x001fc4000000000e */
[----:B------:R-:W0:Y:S06]  /*0420*/  LDS.128 R12, [R5+0x40] ;  /* 0x00004000050c7984 */ /* 0x000e2c0000000c00 */
        /* <DEDUP_REMOVED lines=56> */
[----:B------:R-:W1:Y:S01]  /*07b0*/  LDS.64 R14, [R3+0x1f00] ;  /* 0x001f0000030e7984 */ /* 0x000e620000000a00 */
[----:B------:R-:W-:Y:S01]  /*07c0*/  IADD3 R16, PT, PT, R16, 0x1, RZ ;  /* 0x0000000110107810 */ /* 0x000fe20007ffe0ff */
[----:B------:R-:W-:Y:S03]  /*07d0*/  BAR.SYNC.DEFER_BLOCKING 0x0 ;  /* 0x0000000000007b1d */ /* 0x000fe60000010000 */
[----:B------:R-:W-:Y:S01]  /*07e0*/  ISETP.NE.AND P0, PT, R16, RZ, PT ;  /* 0x000000ff1000720c */ /* 0x000fe20003f05270 */
[----:B------:R-:W-:Y:S01]  /*07f0*/  VIADD R21, R21, 0x20 ;  /* 0x0000002015157836 */ /* 0x000fe20000000000 */
[----:B------:R-:W-:Y:S01]  /*0800*/  IADD3 R7, PT, PT, R7, 0x20, RZ ;  /* 0x0000002007077810 */ /* 0x000fe20007ffe0ff */
[----:B------:R-:W-:-:S02]  /*0810*/  VIADD R19, R19, 0x20 ;  /* 0x0000002013137836 */ /* 0x000fc40000000000 */
[----:B------:R-:W-:Y:S01]  /*0820*/  IMAD R17, R6, 0x20, R17 ;  /* 0x0000002006117824 */ /* 0x000fe200078e0211 */
[----:B0-----:R-:W-:-:S08]  /*0830*/  DFMA R8, R8, R12, R24 ;  /* 0x0000000c0808722b */ /* 0x001fd00000000018 */
[----:B-1----:R-:W-:Y:S01]  /*0840*/  DFMA R10, R14, R10, R8 ;  /* 0x0000000a0e0a722b */ /* 0x002fe20000000008 */
[----:B------:R-:W-:Y:S10]  /*0850*/  @P0 BRA `(.L_x_1) ;  /* 0xfffffff800600947 */ /* 0x000ff4000383ffff */
.L_x_0:
[----:B------:R-:W-:-:S04]  /*0860*/  VIMNMX R3, PT, PT, R18, R23, !PT ;  /* 0x0000001712037248 */ /* 0x000fc80007fe0100 */
[----:B------:R-:W-:-:S13]  /*0870*/  ISETP.GE.AND P0, PT, R3, R6, PT ;  /* 0x000000060300720c */ /* 0x000fda0003f06270 */
[----:B------:R-:W-:Y:S05]  /*0880*/  @P0 EXIT ;  /* 0x000000000000094d */ /* 0x000fea0003800000 */
[----:B------:R-:W0:Y:S01]  /*0890*/  LDC.64 R2, c[0x0][0x390] ;  /* 0x0000e400ff027b82 */ /* 0x000e220000000a00 */
[----:B------:R-:W-:-:S04]  /*08a0*/  IMAD R23, R18, R6, R23 ;  /* 0x0000000612177224 */ /* 0x000fc800078e0217 */
[----:B0-----:R-:W-:-:S05]  /*08b0*/  IMAD.WIDE.U32 R2, R23, 0x8, R2 ;  /* 0x0000000817027825 */ /* 0x001fca00078e0002 */
[----:B------:R-:W-:Y:S01]  /*08c0*/  STG.E.64 desc[UR8][R2.64], R10 ;  /* 0x0000000a02007986 */ /* 0x000fe2000c101b08 */
[----:B------:R-:W-:Y:S05]  /*08d0*/  EXIT ;  /* 0x000000000000794d */ /* 0x000fea0003800000 */
.L_x_2:
[----:B------:R-:W-:-:S00]  /*08e0*/  BRA `(.L_x_2) ;  /* 0xfffffffc00fc7947 */ /* 0x000fc0000383ffff */
[----:B------:R-:W-:-:S00]  /*08f0*/  NOP ;  /* 0x0000000000007918 */ /* 0x000fc00000000000 */
        /* <DEDUP_REMOVED lines=8> */
.L_x_4:


//--------------------- .text._Z17add_matrix_kernelPKdS0_Pdidd --------------------------
	.section	.text._Z17add_matrix_kernelPKdS0_Pdidd,"ax",@progbits
	.align	128
        .global         _Z17add_matrix_kernelPKdS0_Pdidd
        .type           _Z17add_matrix_kernelPKdS0_Pdidd,@function
        .size           _Z17add_matrix_kernelPKdS0_Pdidd,(.L_x_5 - _Z17add_matrix_kernelPKdS0_Pdidd)
        .other          _Z17add_matrix_kernelPKdS0_Pdidd,@"STO_CUDA_ENTRY STV_DEFAULT"
_Z17add_matrix_kernelPKdS0_Pdidd:
.text._Z17add_matrix_kernelPKdS0_Pdidd:
[----:B------:R-:W-:Y:S01]  /*0000*/  LDC R1, c[0x0][0x37c] ;  /* 0x0000df00ff017b82 */ /* 0x000fe20000000800 */
[----:B------:R-:W0:Y:S07]  /*0010*/  S2R R2, SR_TID.X ;  /* 0x0000000000027919 */ /* 0x000e2e0000002100 */
[----:B------:R-:W0:Y:S01]  /*0020*/  S2UR UR6, SR_CTAID.X ;  /* 0x00000000000679c3 */ /* 0x000e220000002500 */
[----:B------:R-:W1:Y:S01]  /*0030*/  LDCU UR4, c[0x0][0x398] ;  /* 0x00007300ff0477ac */ /* 0x000e620008000800 */
[----:B------:R-:W-:-:S06]  /*0040*/  IMAD.MOV.U32 R3, RZ, RZ, RZ ;  /* 0x000000ffff037224 */ /* 0x000fcc00078e00ff */
[----:B------:R-:W0:Y:S01]  /*0050*/  LDC R5, c[0x0][0x360] ;  /* 0x0000d800ff057b82 */ /* 0x000e220000000800 */
[----:B-1----:R-:W-:Y:S01]  /*0060*/  UIMAD.WIDE UR4, UR4, UR4, URZ ;  /* 0x00000004040472a5 */ /* 0x002fe2000f8e02ff */
[----:B0-----:R-:W-:-:S05]  /*0070*/  IMAD.WIDE.U32 R2, R5, UR6, R2 ;  /* 0x0000000605027c25 */ /* 0x001fca000f8e0002 */
[----:B------:R-:W-:-:S04]  /*0080*/  ISETP.GE.U32.AND P0, PT, R2, UR4, PT ;  /* 0x0000000402007c0c */ /* 0x000fc8000bf06070 */
[----:B------:R-:W-:-:S13]  /*0090*/  ISETP.GE.U32.AND.EX P0, PT, R3, UR5, PT, P0 ;  /* 0x0000000503007c0c */ /* 0x000fda000bf06100 */
[----:B------:R-:W-:Y:S05]  /*00a0*/  @P0 EXIT ;  /* 0x000000000000094d */ /* 0x000fea0003800000 */
[----:B------:R-:W0:Y:S01]  /*00b0*/  LDCU.128 UR8, c[0x0][0x380] ;  /* 0x00007000ff0877ac */ /* 0x000e220008000c00 */
[C---:B------:R-:W-:Y:S01]  /*00c0*/  IMAD.SHL.U32 R10, R2.reuse, 0x8, RZ ;  /* 0x00000008020a7824 */ /* 0x040fe200078e00ff */
[----:B------:R-:W-:Y:S01]  /*00d0*/  SHF.L.U64.HI R0, R2, 0x3, R3 ;  /* 0x0000000302007819 */ /* 0x000fe20000010203 */
[----:B------:R-:W1:Y:S01]  /*00e0*/  LDCU.64 UR4, c[0x0][0x358] ;  /* 0x00006b00ff0477ac */ /* 0x000e620008000a00 */
[----:B------:R-:W2:Y:S02]  /*00f0*/  LDCU.64 UR6, c[0x0][0x390] ;  /* 0x00007200ff0677ac */ /* 0x000ea40008000a00 */
[----:B0-----:R-:W-:-:S04]  /*0100*/  IADD3 R8, P0, PT, R10, UR10, RZ ;  /* 0x0000000a0a087c10 */ /* 0x001fc8000ff1e0ff */
[----:B------:R-:W-:Y:S02]  /*0110*/  IADD3.X R9, PT, PT, R0, UR11, RZ, P0, !PT ;  /* 0x0000000b00097c10 */ /* 0x000fe400087fe4ff */
[----:B------:R-:W-:-:S03]  /*0120*/  IADD3 R6, P0, PT, R10, UR8, RZ ;  /* 0x000000080a067c10 */ /* 0x000fc6000ff1e0ff */
[----:B-1----:R-:W3:Y:S01]  /*0130*/  LDG.E.64 R4, desc[UR4][R8.64] ;  /* 0x0000000408047981 */ /* 0x002ee2000c1e1b00 */
[----:B------:R-:W-:Y:S01]  /*0140*/  IADD3.X R7, PT, PT, R0, UR9, RZ, P0, !PT ;  /* 0x0000000900077c10 */ /* 0x000fe200087fe4ff */
[----:B------:R-:W3:Y:S04]  /*0150*/  LDCU.128 UR8, c[0x0][0x3a0] ;  /* 0x00007400ff0877ac */ /* 0x000ee80008000c00 */
[----:B------:R-:W4:Y:S01]  /*0160*/  LDG.E.64 R2, desc[UR4][R6.64] ;  /* 0x0000000406027981 */ /* 0x000f22000c1e1b00 */
[----:B--2---:R-:W-:-:S04]  /*0170*/  IADD3 R10, P0, PT, R10, UR6, RZ ;  /* 0x000000060a0a7c10 */ /* 0x004fc8000ff1e0ff */
[----:B------:R-:W-:Y:S01]  /*0180*/  IADD3.X R11, PT, PT, R0, UR7, RZ, P0, !PT ;  /* 0x00000007000b7c10 */ /* 0x000fe200087fe4ff */
[----:B---3--:R-:W-:-:S08]  /*0190*/  DMUL R4, R4, UR10 ;  /* 0x0000000a04047c28 */ /* 0x008fd00008000000 */
[----:B----4-:R-:W-:-:S07]  /*01a0*/  DFMA R2, R2, UR8, R4 ;  /* 0x0000000802027c2b */ /* 0x010fce0008000004 */
[----:B------:R-:W-:Y:S01]  /*01b0*/  STG.E.64 desc[UR4][R10.64], R2 ;  /* 0x000000020a007986 */ /* 0x000fe2000c101b04 */
[----:B------:R-:W-:Y:S05]  /*01c0*/  EXIT ;  /* 0x000000000000794d */ /* 0x000fea0003800000 */
.L_x_3:
        /* <DEDUP_REMOVED lines=11> */
.L_x_5:


//--------------------- .nv.shared._Z13matmul_kernelPKdS0_Pdi --------------------------
	.section	.nv.shared._Z13matmul_kernelPKdS0_Pdi,"aw",@nobits
	.sectionflags	@""
	.align	8
.nv.shared._Z13matmul_kernelPKdS0_Pdi:
	.zero		17408


//--------------------- .nv.shared.reserved.0     --------------------------
	.section	.nv.shared.reserved.0,"aw",@nobits
	.weak		__nv_reservedSMEM_offset_0_alias
	.size		__nv_reservedSMEM_offset_0_alias, 0, 64
	.other		__nv_reservedSMEM_offset_0_alias,@"STO_CUDA_RESERVED_SHARED STV_DEFAULT"
__nv_reservedSMEM_offset_0_alias:
	.zero		0
	.zero		64


//--------------------- .nv.constant0._Z13matmul_kernelPKdS0_Pdi --------------------------
	.section	.nv.constant0._Z13matmul_kernelPKdS0_Pdi,"a",@progbits
	.sectionflags	@""
	.align	4
.nv.constant0._Z13matmul_kernelPKdS0_Pdi:
	.zero		924


//--------------------- .nv.constant0._Z17add_matrix_kernelPKdS0_Pdidd --------------------------
	.section	.nv.constant0._Z17add_matrix_kernelPKdS0_Pdidd,"a",@progbits
	.sectionflags	@""
	.align	4
.nv.constant0._Z17add_matrix_kernelPKdS0_Pdidd:
	.zero		944


//--------------------- SYMBOLS --------------------------

	.type		.nv.reservedSmem.offset0,@object
	.size		.nv.reservedSmem.offset0,0x4
	.type		.nv.reservedSmem.cap,@object
	.size		.nv.reservedSmem.cap,0x4
